	.headerflags	@"EF_CUDA_TEXMODE_UNIFIED EF_CUDA_64BIT_ADDRESS EF_CUDA_SM89 EF_CUDA_VIRTUAL_SM(EF_CUDA_SM89)"
	.elftype	@"ET_EXEC"


//--------------------- .nv.info                  --------------------------
	.section	.nv.info,"",@"SHT_CUDA_INFO"
	.align	4


	//----- nvinfo : EIATTR_REGCOUNT
	.align		4
        /*0000*/ 	.byte	0x04, 0x2f
        /*0002*/ 	.short	(.L_1 - .L_0)
	.align		4
.L_0:
        /*0004*/ 	.word	index@(triton__0d1d2d3d456de7)
        /*0008*/ 	.word	0x00000028


	//----- nvinfo : EIATTR_MAX_STACK_SIZE
	.align		4
.L_1:
        /*000c*/ 	.byte	0x04, 0x23
        /*000e*/ 	.short	(.L_3 - .L_2)
	.align		4
.L_2:
        /*0010*/ 	.word	index@(triton__0d1d2d3d456de7)
        /*0014*/ 	.word	0x00000000


	//----- nvinfo : EIATTR_MIN_STACK_SIZE
	.align		4
.L_3:
        /*0018*/ 	.byte	0x04, 0x12
        /*001a*/ 	.short	(.L_5 - .L_4)
	.align		4
.L_4:
        /*001c*/ 	.word	index@(triton__0d1d2d3d456de7)
        /*0020*/ 	.word	0x00000000


	//----- nvinfo : EIATTR_FRAME_SIZE
	.align		4
.L_5:
        /*0024*/ 	.byte	0x04, 0x11
        /*0026*/ 	.short	(.L_7 - .L_6)
	.align		4
.L_6:
        /*0028*/ 	.word	index@(triton__0d1d2d3d456de7)
        /*002c*/ 	.word	0x00000000
.L_7:


//--------------------- .nv.info.triton__0d1d2d3d456de7 --------------------------
	.section	.nv.info.triton__0d1d2d3d456de7,"",@"SHT_CUDA_INFO"
	.align	4


	//----- nvinfo : EIATTR_CUDA_API_VERSION
	.align		4
        /*0000*/ 	.byte	0x04, 0x37
        /*0002*/ 	.short	(.L_9 - .L_8)
.L_8:
        /*0004*/ 	.word	0x0000007b


	//----- nvinfo : EIATTR_PARAM_CBANK
	.align		4
.L_9:
        /*0008*/ 	.byte	0x04, 0x0a
        /*000a*/ 	.short	(.L_11 - .L_10)
	.align		4
.L_10:
        /*000c*/ 	.word	index@(.nv.constant0.triton__0d1d2d3d456de7)
        /*0010*/ 	.short	0x0160
        /*0012*/ 	.short	0x0030


	//----- nvinfo : EIATTR_CBANK_PARAM_SIZE
	.align		4
.L_11:
        /*0014*/ 	.byte	0x03, 0x19
        /*0016*/ 	.short	0x0030


	//----- nvinfo : EIATTR_KPARAM_INFO
	.align		4
        /*0018*/ 	.byte	0x04, 0x17
        /*001a*/ 	.short	(.L_13 - .L_12)
.L_12:
        /*001c*/ 	.word	0x00000000
        /*0020*/ 	.short	0x0007
        /*0022*/ 	.short	0x002c
        /*0024*/ 	.byte	0x00, 0xf0, 0x11, 0x00


	//----- nvinfo : EIATTR_KPARAM_INFO
	.align		4
.L_13:
        /*0028*/ 	.byte	0x04, 0x17
        /*002a*/ 	.short	(.L_15 - .L_14)
.L_14:
        /*002c*/ 	.word	0x00000000
        /*0030*/ 	.short	0x0006
        /*0032*/ 	.short	0x0028
        /*0034*/ 	.byte	0x00, 0xf0, 0x11, 0x00


	//----- nvinfo : EIATTR_KPARAM_INFO
	.align		4
.L_15:
        /*0038*/ 	.byte	0x04, 0x17
        /*003a*/ 	.short	(.L_17 - .L_16)
.L_16:
        /*003c*/ 	.word	0x00000000
        /*0040*/ 	.short	0x0005
        /*0042*/ 	.short	0x0024
        /*0044*/ 	.byte	0x00, 0xf0, 0x11, 0x00


	//----- nvinfo : EIATTR_KPARAM_INFO
	.align		4
.L_17:
        /*0048*/ 	.byte	0x04, 0x17
        /*004a*/ 	.short	(.L_19 - .L_18)
.L_18:
        /*004c*/ 	.word	0x00000000
        /*0050*/ 	.short	0x0004
        /*0052*/ 	.short	0x0020
        /*0054*/ 	.byte	0x00, 0xf0, 0x11, 0x00


	//----- nvinfo : EIATTR_KPARAM_INFO
	.align		4
.L_19:
        /*0058*/ 	.byte	0x04, 0x17
        /*005a*/ 	.short	(.L_21 - .L_20)
.L_20:
        /*005c*/ 	.word	0x00000000
        /*0060*/ 	.short	0x0003
        /*0062*/ 	.short	0x0018
        /*0064*/ 	.byte	0x00, 0xf0, 0x21, 0x00


	//----- nvinfo : EIATTR_KPARAM_INFO
	.align		4
.L_21:
        /*0068*/ 	.byte	0x04, 0x17
        /*006a*/ 	.short	(.L_23 - .L_22)
.L_22:
        /*006c*/ 	.word	0x00000000
        /*0070*/ 	.short	0x0002
        /*0072*/ 	.short	0x0010
        /*0074*/ 	.byte	0x00, 0xf0, 0x21, 0x00


	//----- nvinfo : EIATTR_KPARAM_INFO
	.align		4
.L_23:
        /*0078*/ 	.byte	0x04, 0x17
        /*007a*/ 	.short	(.L_25 - .L_24)
.L_24:
        /*007c*/ 	.word	0x00000000
        /*0080*/ 	.short	0x0001
        /*0082*/ 	.short	0x0008
        /*0084*/ 	.byte	0x00, 0xf0, 0x21, 0x00


	//----- nvinfo : EIATTR_KPARAM_INFO
	.align		4
.L_25:
        /*0088*/ 	.byte	0x04, 0x17
        /*008a*/ 	.short	(.L_27 - .L_26)
.L_26:
        /*008c*/ 	.word	0x00000000
        /*0090*/ 	.short	0x0000
        /*0092*/ 	.short	0x0000
        /*0094*/ 	.byte	0x00, 0xf0, 0x21, 0x00


	//----- nvinfo : EIATTR_MAXREG_COUNT
	.align		4
.L_27:
        /*0098*/ 	.byte	0x03, 0x1b
        /*009a*/ 	.short	0x00ff


	//----- nvinfo : EIATTR_EXIT_INSTR_OFFSETS
	.align		4
        /*009c*/ 	.byte	0x04, 0x1c
        /*009e*/ 	.short	(.L_29 - .L_28)


	//   ....[0]....
.L_28:
        /*00a0*/ 	.word	0x00000ac0


	//   ....[1]....
        /*00a4*/ 	.word	0x00000af0


	//----- nvinfo : EIATTR_CTAIDZ_USED
	.align		4
.L_29:
        /*00a8*/ 	.byte	0x01, 0x04
	.zero		2


	//----- nvinfo : EIATTR_MAX_THREADS
	.align		4
        /*00ac*/ 	.byte	0x04, 0x05
        /*00ae*/ 	.short	(.L_31 - .L_30)
.L_30:
        /*00b0*/ 	.word	0x00000080
        /*00b4*/ 	.word	0x00000001
        /*00b8*/ 	.word	0x00000001
.L_31:


//--------------------- .nv.rel.action            --------------------------
	.section	.nv.rel.action,"",@"SHT_CUDA_RELOCINFO"
	.align	8
	.sectionentsize	8
        /*0000*/ 	.byte	0x73, 0x00, 0x00, 0x00, 0x00, 0x00, 0x00, 0x00, 0x00, 0x00, 0x00, 0x11, 0x25, 0x00, 0x05, 0x36


//--------------------- .nv.constant0.triton__0d1d2d3d456de7 --------------------------
	.section	.nv.constant0.triton__0d1d2d3d456de7,"a",@progbits
	.align	4
.nv.constant0.triton__0d1d2d3d456de7:
	.zero		400


//--------------------- .text.triton__0d1d2d3d456de7 --------------------------
	.section	.text.triton__0d1d2d3d456de7,"ax",@progbits
	.sectionflags	@"SHF_BARRIERS=1"
	.sectioninfo	@"SHI_REGISTERS=40"
	.align	128
        .global         triton__0d1d2d3d456de7
        .type           triton__0d1d2d3d456de7,@function
        .size           triton__0d1d2d3d456de7,(.L_x_1 - triton__0d1d2d3d456de7)
        .other          triton__0d1d2d3d456de7,@"STO_CUDA_ENTRY STV_DEFAULT"
triton__0d1d2d3d456de7:
.text.triton__0d1d2d3d456de7:
[----:B------:R-:W-:-:S02]  /*0000*/  IMAD.MOV.U32 R1, RZ, RZ, c[0x0][0x28] ;  /* 0x00000a00ff017624 */ /* 0x000fc400078e00ff */
[----:B------:R-:W0:Y:S01]  /*0010*/  S2R R0, SR_CTAID.Z ;  /* 0x0000000000007919 */ /* 0x000e220000002700 */
[----:B------:R-:W1:Y:S01]  /*0020*/  S2UR UR4, SR_CTAID.Y ;  /* 0x00000000000479c3 */ /* 0x000e620000002600 */
[----:B------:R-:W-:Y:S01]  /*0030*/  IMAD.MOV.U32 R23, RZ, RZ, 0x2 ;  /* 0x00000002ff177424 */ /* 0x000fe200078e00ff */
[----:B------:R-:W-:Y:S01]  /*0040*/  CS2R R8, SRZ ;  /* 0x0000000000087805 */ /* 0x000fe2000001ff00 */
[----:B------:R-:W2:Y:S01]  /*0050*/  S2R R25, SR_TID.X ;  /* 0x0000000000197919 */ /* 0x000ea20000002100 */
[----:B------:R-:W-:Y:S01]  /*0060*/  CS2R R10, SRZ ;  /* 0x00000000000a7805 */ /* 0x000fe2000001ff00 */
[----:B------:R-:W-:Y:S01]  /*0070*/  CS2R R6, SRZ ;  /* 0x0000000000067805 */ /* 0x000fe2000001ff00 */
[----:B------:R-:W-:Y:S01]  /*0080*/  ULDC.64 UR6, c[0x0][0x118] ;  /* 0x0000460000067ab9 */ /* 0x000fe20000000a00 */
[----:B------:R-:W3:Y:S01]  /*0090*/  S2R R22, SR_CTAID.X ;  /* 0x0000000000167919 */ /* 0x000ee20000002500 */
[----:B0-----:R-:W-:Y:S02]  /*00a0*/  IADD3 R0, R0, 0x1, RZ ;  /* 0x0000000100007810 */ /* 0x001fe40007ffe0ff */
[----:B--2---:R-:W-:-:S03]  /*00b0*/  LOP3.LUT R25, R25, 0x7f, RZ, 0xc0, !PT ;  /* 0x0000007f19197812 */ /* 0x004fc600078ec0ff */
[----:B-1----:R-:W-:Y:S01]  /*00c0*/  IMAD R0, R0, UR4, RZ ;  /* 0x0000000400007c24 */ /* 0x002fe2000f8e02ff */
[----:B------:R-:W-:Y:S01]  /*00d0*/  ULDC.64 UR4, c[0x0][0x180] ;  /* 0x0000600000047ab9 */ /* 0x000fe20000000a00 */
[----:B---3--:R-:W-:Y:S01]  /*00e0*/  ISETP.GE.AND P0, PT, R22, c[0x0][0x18c], PT ;  /* 0x0000630016007a0c */ /* 0x008fe20003f06270 */
[----:B------:R-:W-:Y:S02]  /*00f0*/  IMAD.SHL.U32 R3, R25, 0x8, RZ ;  /* 0x0000000819037824 */ /* 0x000fe400078e00ff */
[----:B------:R-:W-:-:S05]  /*0100*/  IMAD.SHL.U32 R2, R0, 0x400, RZ ;  /* 0x0000040000027824 */ /* 0x000fca00078e00ff */
[----:B------:R-:W-:-:S04]  /*0110*/  IADD3 R3, R3, R2, RZ ;  /* 0x0000000203037210 */ /* 0x000fc80007ffe0ff */
[C---:B------:R-:W-:Y:S01]  /*0120*/  ISETP.LT.AND P1, PT, R3.reuse, 0x6e00, !P0 ;  /* 0x00006e000300780c */ /* 0x040fe20004721270 */
[C---:B------:R-:W-:Y:S01]  /*0130*/  IMAD.HI R0, R3.reuse, 0x66666667, RZ ;  /* 0x6666666703007827 */ /* 0x040fe200078e02ff */
[----:B------:R-:W-:-:S03]  /*0140*/  ISETP.GE.AND P2, PT, R3, 0x6e00, PT ;  /* 0x00006e000300780c */ /* 0x000fc60003f46270 */
[----:B------:R-:W-:Y:S01]  /*0150*/  IMAD R12, R22, 0x6e00, R3 ;  /* 0x00006e00160c7824 */ /* 0x000fe200078e0203 */
[----:B------:R-:W-:-:S03]  /*0160*/  SHF.R.U32.HI R5, RZ, 0x1f, R0 ;  /* 0x0000001fff057819 */ /* 0x000fc60000011600 */
[----:B------:R-:W-:Y:S01]  /*0170*/  IMAD.WIDE R12, R12, R23, c[0x0][0x160] ;  /* 0x000058000c0c7625 */ /* 0x000fe200078e0217 */
[----:B------:R-:W-:Y:S02]  /*0180*/  LEA.HI.SX32 R0, R0, R5, 0x17 ;  /* 0x0000000500007211 */ /* 0x000fe400078fbaff */
[----:B------:R-:W-:Y:S02]  /*0190*/  CS2R R4, SRZ ;  /* 0x0000000000047805 */ /* 0x000fe4000001ff00 */
[----:B------:R0:W2:Y:S01]  /*01a0*/  @P1 LDG.E.EL.128 R8, [R12.64] ;  /* 0x000000060c081981 */ /* 0x0000a2000c2e1d00 */
[----:B------:R-:W-:-:S04]  /*01b0*/  IMAD R0, R0, -0x500, R3 ;  /* 0xfffffb0000007824 */ /* 0x000fc800078e0203 */
[----:B------:R-:W-:-:S05]  /*01c0*/  IMAD.WIDE R14, R0, R23, c[0x0][0x168] ;  /* 0x00005a00000e7625 */ /* 0x000fca00078e0217 */
[----:B------:R1:W3:Y:S01]  /*01d0*/  @!P2 LDG.E.EL.128 R4, [R14.64] ;  /* 0x000000060e04a981 */ /* 0x0002e2000c2e1d00 */
[C---:B------:R-:W-:Y:S02]  /*01e0*/  LOP3.LUT R3, R2.reuse, R25, RZ, 0xfc, !PT ;  /* 0x0000001902037212 */ /* 0x040fe400078efcff */
[----:B------:R-:W-:Y:S01]  /*01f0*/  LOP3.LUT R17, R2, 0x80, R25, 0xfe, !PT ;  /* 0x0000008002117812 */ /* 0x000fe200078efe19 */
[----:B------:R-:W-:Y:S01]  /*0200*/  UIMAD UR4, UR5, UR4, URZ ;  /* 0x00000004050472a4 */ /* 0x000fe2000f8e023f */
[----:B------:R-:W-:Y:S02]  /*0210*/  ISETP.LT.AND P3, PT, R3, 0x6e00, !P0 ;  /* 0x00006e000300780c */ /* 0x000fe40004761270 */
[----:B------:R-:W-:-:S03]  /*0220*/  ISETP.LT.AND P6, PT, R17, 0x6e00, !P0 ;  /* 0x00006e001100780c */ /* 0x000fc600047c1270 */
[--C-:B------:R-:W-:Y:S02]  /*0230*/  IMAD R0, R3, UR4, R22.reuse ;  /* 0x0000000403007c24 */ /* 0x100fe4000f8e0216 */
[----:B------:R-:W-:Y:S01]  /*0240*/  IMAD R20, R17, UR4, R22 ;  /* 0x0000000411147c24 */ /* 0x000fe2000f8e0216 */
[----:B------:R-:W-:Y:S01]  /*0250*/  PRMT R29, RZ, 0x7610, R29 ;  /* 0x00007610ff1d7816 */ /* 0x000fe2000000001d */
[----:B0-----:R-:W-:Y:S01]  /*0260*/  IMAD.WIDE R12, R0, R23, c[0x0][0x170] ;  /* 0x00005c00000c7625 */ /* 0x001fe200078e0217 */
[----:B------:R-:W-:-:S03]  /*0270*/  PRMT R31, RZ, 0x7610, R31 ;  /* 0x00007610ff1f7816 */ /* 0x000fc6000000001f */
[----:B-1----:R-:W-:Y:S01]  /*0280*/  IMAD.WIDE R14, R20, R23, c[0x0][0x170] ;  /* 0x00005c00140e7625 */ /* 0x002fe200078e0217 */
[----:B------:R0:W4:Y:S04]  /*0290*/  @P3 LDG.E.EL.U16 R29, [R12.64] ;  /* 0x000000060c1d3981 */ /* 0x000128000c2e1500 */
[----:B------:R1:W5:Y:S01]  /*02a0*/  @P6 LDG.E.EL.U16 R31, [R14.64] ;  /* 0x000000060e1f6981 */ /* 0x000362000c2e1500 */
[----:B------:R-:W-:Y:S02]  /*02b0*/  P2R R3, PR, RZ, 0x8 ;  /* 0x00000008ff037803 */ /* 0x000fe40000000000 */
[----:B------:R-:W-:Y:S02]  /*02c0*/  P2R R35, PR, RZ, 0x40 ;  /* 0x00000040ff237803 */ /* 0x000fe40000000000 */
[----:B------:R-:W-:-:S02]  /*02d0*/  ISETP.NE.AND P6, PT, R3, RZ, PT ;  /* 0x000000ff0300720c */ /* 0x000fc40003fc5270 */
[C-C-:B------:R-:W-:Y:S02]  /*02e0*/  LOP3.LUT R3, R2.reuse, 0x100, R25.reuse, 0xfe, !PT ;  /* 0x0000010002037812 */ /* 0x140fe400078efe19 */
[C-C-:B------:R-:W-:Y:S02]  /*02f0*/  LOP3.LUT R17, R2.reuse, 0x180, R25.reuse, 0xfe, !PT ;  /* 0x0000018002117812 */ /* 0x140fe400078efe19 */
[C-C-:B------:R-:W-:Y:S02]  /*0300*/  LOP3.LUT R21, R2.reuse, 0x200, R25.reuse, 0xfe, !PT ;  /* 0x0000020002157812 */ /* 0x140fe400078efe19 */
[C-C-:B------:R-:W-:Y:S02]  /*0310*/  LOP3.LUT R19, R2.reuse, 0x280, R25.reuse, 0xfe, !PT ;  /* 0x0000028002137812 */ /* 0x140fe400078efe19 */
[----:B------:R-:W-:Y:S02]  /*0320*/  LOP3.LUT R33, R2, 0x300, R25, 0xfe, !PT ;  /* 0x0000030002217812 */ /* 0x000fe400078efe19 */
[----:B------:R-:W-:-:S02]  /*0330*/  ISETP.LT.AND P5, PT, R3, 0x6e00, !P0 ;  /* 0x00006e000300780c */ /* 0x000fc400047a1270 */
[----:B------:R-:W-:Y:S02]  /*0340*/  ISETP.LT.AND P4, PT, R17, 0x6e00, !P0 ;  /* 0x00006e001100780c */ /* 0x000fe40004781270 */
[----:B------:R-:W-:Y:S02]  /*0350*/  ISETP.LT.AND P3, PT, R21, 0x6e00, !P0 ;  /* 0x00006e001500780c */ /* 0x000fe40004761270 */
[----:B------:R-:W-:Y:S01]  /*0360*/  ISETP.LT.AND P2, PT, R19, 0x6e00, !P0 ;  /* 0x00006e001300780c */ /* 0x000fe20004741270 */
[--C-:B------:R-:W-:Y:S01]  /*0370*/  IMAD R28, R3, UR4, R22.reuse ;  /* 0x00000004031c7c24 */ /* 0x100fe2000f8e0216 */
[----:B------:R-:W-:Y:S01]  /*0380*/  LOP3.LUT R37, R2, 0x380, R25, 0xfe, !PT ;  /* 0x0000038002257812 */ /* 0x000fe200078efe19 */
[--C-:B------:R-:W-:Y:S01]  /*0390*/  IMAD R30, R17, UR4, R22.reuse ;  /* 0x00000004111e7c24 */ /* 0x100fe2000f8e0216 */
[----:B------:R-:W-:Y:S01]  /*03a0*/  ISETP.LT.AND P1, PT, R33, 0x6e00, !P0 ;  /* 0x00006e002100780c */ /* 0x000fe20004721270 */
[--C-:B------:R-:W-:Y:S01]  /*03b0*/  IMAD R21, R21, UR4, R22.reuse ;  /* 0x0000000415157c24 */ /* 0x100fe2000f8e0216 */
[----:B------:R-:W-:Y:S01]  /*03c0*/  PRMT R27, RZ, 0x7610, R27 ;  /* 0x00007610ff1b7816 */ /* 0x000fe2000000001b */
[--C-:B------:R-:W-:Y:S01]  /*03d0*/  IMAD R26, R19, UR4, R22.reuse ;  /* 0x00000004131a7c24 */ /* 0x100fe2000f8e0216 */
[----:B------:R-:W-:Y:S01]  /*03e0*/  ISETP.LT.AND P0, PT, R37, 0x6e00, !P0 ;  /* 0x00006e002500780c */ /* 0x000fe20004701270 */
[----:B------:R-:W-:Y:S01]  /*03f0*/  IMAD R24, R33, UR4, R22 ;  /* 0x0000000421187c24 */ /* 0x000fe2000f8e0216 */
[----:B------:R-:W-:Y:S01]  /*0400*/  PRMT R33, RZ, 0x7610, R33 ;  /* 0x00007610ff217816 */ /* 0x000fe20000000021 */
[----:B------:R-:W-:Y:S01]  /*0410*/  IMAD.WIDE R18, R28, R23, c[0x0][0x170] ;  /* 0x00005c001c127625 */ /* 0x000fe200078e0217 */
[----:B------:R-:W-:-:S02]  /*0420*/  PRMT R34, RZ, 0x7610, R34 ;  /* 0x00007610ff227816 */ /* 0x000fc40000000022 */
[----:B------:R-:W-:Y:S01]  /*0430*/  PRMT R32, RZ, 0x7610, R32 ;  /* 0x00007610ff207816 */ /* 0x000fe20000000020 */
[-C--:B------:R-:W-:Y:S01]  /*0440*/  IMAD.WIDE R16, R30, R23.reuse, c[0x0][0x170] ;  /* 0x00005c001e107625 */ /* 0x080fe200078e0217 */
[----:B------:R-:W-:Y:S01]  /*0450*/  PRMT R36, RZ, 0x7610, R36 ;  /* 0x00007610ff247816 */ /* 0x000fe20000000024 */
[----:B------:R1:W4:Y:S02]  /*0460*/  @P5 LDG.E.EL.U16 R27, [R18.64] ;  /* 0x00000006121b5981 */ /* 0x000324000c2e1500 */
[-C--:B------:R-:W-:Y:S02]  /*0470*/  IMAD.WIDE R2, R21, R23.reuse, c[0x0][0x170] ;  /* 0x00005c0015027625 */ /* 0x080fe400078e0217 */
[----:B------:R3:W4:Y:S02]  /*0480*/  @P4 LDG.E.EL.U16 R33, [R16.64] ;  /* 0x0000000610214981 */ /* 0x000724000c2e1500 */
[----:B0-----:R-:W-:Y:S02]  /*0490*/  IMAD.WIDE R12, R26, R23, c[0x0][0x170] ;  /* 0x00005c001a0c7625 */ /* 0x001fe400078e0217 */
[----:B------:R2:W4:Y:S02]  /*04a0*/  @P3 LDG.E.EL.U16 R34, [R2.64] ;  /* 0x0000000602223981 */ /* 0x000524000c2e1500 */
[----:B------:R-:W-:-:S02]  /*04b0*/  IMAD R22, R37, UR4, R22 ;  /* 0x0000000425167c24 */ /* 0x000fc4000f8e0216 */
[-C--:B-1----:R-:W-:Y:S01]  /*04c0*/  IMAD.WIDE R14, R24, R23.reuse, c[0x0][0x170] ;  /* 0x00005c00180e7625 */ /* 0x082fe200078e0217 */
[----:B------:R-:W-:Y:S01]  /*04d0*/  PRMT R37, RZ, 0x7610, R37 ;  /* 0x00007610ff257816 */ /* 0x000fe20000000025 */
[----:B------:R0:W5:Y:S02]  /*04e0*/  @P2 LDG.E.EL.U16 R32, [R12.64] ;  /* 0x000000060c202981 */ /* 0x000164000c2e1500 */
[----:B------:R-:W-:Y:S02]  /*04f0*/  IMAD.WIDE R18, R22, R23, c[0x0][0x170] ;  /* 0x00005c0016127625 */ /* 0x000fe400078e0217 */
[----:B------:R1:W5:Y:S04]  /*0500*/  @P1 LDG.E.EL.U16 R36, [R14.64] ;  /* 0x000000060e241981 */ /* 0x000368000c2e1500 */
[----:B------:R-:W5:Y:S04]  /*0510*/  @P0 LDG.E.EL.U16 R37, [R18.64] ;  /* 0x0000000612250981 */ /* 0x000f68000c2e1500 */
[----:B0-----:R-:W0:Y:S02]  /*0520*/  S2R R12, SR_TID.X ;  /* 0x00000000000c7919 */ /* 0x001e240000002100 */
[----:B0-----:R-:W-:Y:S01]  /*0530*/  LOP3.LUT R12, R12, 0x7f, RZ, 0xc0, !PT ;  /* 0x0000007f0c0c7812 */ /* 0x001fe200078ec0ff */
[----:B--2---:R-:W-:-:S02]  /*0540*/  HADD2.F32 R2, -RZ, R8.H0_H0 ;  /* 0x20000008ff027230 */ /* 0x004fc40000004100 */
[----:B------:R-:W-:Y:S02]  /*0550*/  HADD2.F32 R8, -RZ, R8.H1_H1 ;  /* 0x30000008ff087230 */ /* 0x000fe40000004100 */
[----:B------:R-:W-:Y:S02]  /*0560*/  HADD2.F32 R13, -RZ, R9.H0_H0 ;  /* 0x20000009ff0d7230 */ /* 0x000fe40000004100 */
[--C-:B---3--:R-:W-:Y:S02]  /*0570*/  HADD2.F32 R17, -RZ, R4.reuse.H0_H0 ;  /* 0x20000004ff117230 */ /* 0x108fe40000004100 */
[----:B------:R-:W-:Y:S02]  /*0580*/  HADD2.F32 R4, -RZ, R4.H1_H1 ;  /* 0x30000004ff047230 */ /* 0x000fe40000004100 */
[--C-:B-1----:R-:W-:Y:S01]  /*0590*/  HADD2.F32 R14, -RZ, R5.reuse.H0_H0 ;  /* 0x20000005ff0e7230 */ /* 0x102fe20000004100 */
[----:B------:R-:W-:Y:S01]  /*05a0*/  FADD R2, R2, R17 ;  /* 0x0000001102027221 */ /* 0x000fe20000000000 */
[----:B------:R-:W-:Y:S01]  /*05b0*/  HADD2.F32 R16, -RZ, R5.H1_H1 ;  /* 0x30000005ff107230 */ /* 0x000fe20000004100 */
[----:B------:R-:W-:Y:S01]  /*05c0*/  FADD R3, R8, R4 ;  /* 0x0000000408037221 */ /* 0x000fe20000000000 */
[----:B------:R-:W-:Y:S01]  /*05d0*/  HADD2.F32 R8, -RZ, R10.H0_H0 ;  /* 0x2000000aff087230 */ /* 0x000fe20000004100 */
[----:B------:R-:W-:Y:S01]  /*05e0*/  FADD R5, R13, R14 ;  /* 0x0000000e0d057221 */ /* 0x000fe20000000000 */
[----:B------:R-:W-:-:S02]  /*05f0*/  HADD2.F32 R4, -RZ, R11.H0_H0 ;  /* 0x2000000bff047230 */ /* 0x000fc40000004100 */
[----:B------:R-:W-:Y:S02]  /*0600*/  HADD2.F32 R9, -RZ, R9.H1_H1 ;  /* 0x30000009ff097230 */ /* 0x000fe40000004100 */
[----:B------:R-:W-:Y:S02]  /*0610*/  HADD2.F32 R10, -RZ, R10.H1_H1 ;  /* 0x3000000aff0a7230 */ /* 0x000fe40000004100 */
[----:B------:R-:W-:Y:S02]  /*0620*/  HADD2.F32 R11, -RZ, R11.H1_H1 ;  /* 0x3000000bff0b7230 */ /* 0x000fe40000004100 */
[--C-:B------:R-:W-:Y:S02]  /*0630*/  HADD2.F32 R13, -RZ, R6.reuse.H0_H0 ;  /* 0x20000006ff0d7230 */ /* 0x100fe40000004100 */
[----:B------:R-:W-:Y:S02]  /*0640*/  HADD2.F32 R15, -RZ, R6.H1_H1 ;  /* 0x30000006ff0f7230 */ /* 0x000fe40000004100 */
[----:B------:R-:W-:-:S02]  /*0650*/  HADD2.F32 R17, -RZ, R7.H0_H0 ;  /* 0x20000007ff117230 */ /* 0x000fc40000004100 */
[----:B------:R-:W-:Y:S01]  /*0660*/  HADD2.F32 R14, -RZ, R7.H1_H1 ;  /* 0x30000007ff0e7230 */ /* 0x000fe20000004100 */
[----:B------:R-:W-:Y:S01]  /*0670*/  FADD R9, R9, R16 ;  /* 0x0000001009097221 */ /* 0x000fe20000000000 */
[----:B------:R-:W-:Y:S01]  /*0680*/  FADD R8, R8, R13 ;  /* 0x0000000d08087221 */ /* 0x000fe20000000000 */
[----:B------:R-:W-:Y:S01]  /*0690*/  SHF.L.U32 R6, R12, 0x6, RZ ;  /* 0x000000060c067819 */ /* 0x000fe200000006ff */
[----:B------:R-:W-:Y:S01]  /*06a0*/  FADD R10, R10, R15 ;  /* 0x0000000f0a0a7221 */ /* 0x000fe20000000000 */
[----:B------:R-:W-:Y:S01]  /*06b0*/  FADD R4, R4, R17 ;  /* 0x0000001104047221 */ /* 0x000fe20000000000 */
[----:B------:R-:W-:Y:S01]  /*06c0*/  FADD R11, R11, R14 ;  /* 0x0000000e0b0b7221 */ /* 0x000fe20000000000 */
[----:B------:R-:W-:Y:S01]  /*06d0*/  LOP3.LUT R7, R12, 0x80, RZ, 0xfc, !PT ;  /* 0x000000800c077812 */ /* 0x000fe200078efcff */
[----:B------:R-:W-:Y:S04]  /*06e0*/  STS [R6], R2 ;  /* 0x0000000206007388 */ /* 0x000fe80000000800 */
[----:B------:R-:W-:Y:S04]  /*06f0*/  STS [R6+0x8], R3 ;  /* 0x0000080306007388 */ /* 0x000fe80000000800 */
[----:B------:R-:W-:Y:S04]  /*0700*/  STS [R6+0x10], R5 ;  /* 0x0000100506007388 */ /* 0x000fe80000000800 */
[----:B------:R-:W-:Y:S04]  /*0710*/  STS [R6+0x18], R9 ;  /* 0x0000180906007388 */ /* 0x000fe80000000800 */
[----:B------:R-:W-:Y:S04]  /*0720*/  STS [R6+0x20], R8 ;  /* 0x0000200806007388 */ /* 0x000fe80000000800 */
[----:B------:R-:W-:Y:S04]  /*0730*/  STS [R6+0x28], R10 ;  /* 0x0000280a06007388 */ /* 0x000fe80000000800 */
[----:B------:R-:W-:Y:S04]  /*0740*/  STS [R6+0x30], R4 ;  /* 0x0000300406007388 */ /* 0x000fe80000000800 */
[----:B------:R-:W-:Y:S04]  /*0750*/  STS [R6+0x38], R11 ;  /* 0x0000380b06007388 */ /* 0x000fe80000000800 */
[----:B------:R-:W-:Y:S06]  /*0760*/  BAR.SYNC 0x0 ;  /* 0x0000000000007b1d */ /* 0x000fec0000000000 */
[----:B------:R-:W0:Y:S04]  /*0770*/  LDS R12, [R12.X8] ;  /* 0x000000000c0c7984 */ /* 0x000e280000008800 */
[----:B------:R1:W2:Y:S01]  /*0780*/  LDS R2, [R7.X8] ;  /* 0x0000000007027984 */ /* 0x0002a20000008800 */
[----:B----4-:R-:W-:-:S02]  /*0790*/  HADD2.F32 R29, -RZ, R29.H0_H0 ;  /* 0x2000001dff1d7230 */ /* 0x010fc40000004100 */
[----:B-----5:R-:W-:Y:S02]  /*07a0*/  HADD2.F32 R31, -RZ, R31.H0_H0 ;  /* 0x2000001fff1f7230 */ /* 0x020fe40000004100 */
[----:B------:R-:W-:Y:S01]  /*07b0*/  IMAD.WIDE R4, R0, R23, c[0x0][0x178] ;  /* 0x00005e0000047625 */ /* 0x000fe200078e0217 */
[C---:B------:R-:W-:Y:S02]  /*07c0*/  LOP3.LUT R0, R25.reuse, 0x100, RZ, 0xfc, !PT ;  /* 0x0000010019007812 */ /* 0x040fe400078efcff */
[C---:B------:R-:W-:Y:S02]  /*07d0*/  LOP3.LUT R3, R25.reuse, 0x180, RZ, 0xfc, !PT ;  /* 0x0000018019037812 */ /* 0x040fe400078efcff */
[C---:B-1----:R-:W-:Y:S02]  /*07e0*/  LOP3.LUT R7, R25.reuse, 0x280, RZ, 0xfc, !PT ;  /* 0x0000028019077812 */ /* 0x042fe400078efcff */
[C---:B------:R-:W-:Y:S01]  /*07f0*/  LOP3.LUT R6, R25.reuse, 0x200, RZ, 0xfc, !PT ;  /* 0x0000020019067812 */ /* 0x040fe200078efcff */
[----:B------:R-:W1:Y:S01]  /*0800*/  LDS R0, [R0.X8] ;  /* 0x0000000000007984 */ /* 0x000e620000008800 */
[----:B------:R-:W-:-:S03]  /*0810*/  LOP3.LUT R8, R25, 0x300, RZ, 0xfc, !PT ;  /* 0x0000030019087812 */ /* 0x000fc600078efcff */
[----:B------:R-:W3:Y:S01]  /*0820*/  LDS R10, [R3.X8] ;  /* 0x00000000030a7984 */ /* 0x000ee20000008800 */
[----:B------:R-:W-:-:S03]  /*0830*/  LOP3.LUT R25, R25, 0x380, RZ, 0xfc, !PT ;  /* 0x0000038019197812 */ /* 0x000fc600078efcff */
[----:B------:R-:W4:Y:S04]  /*0840*/  LDS R9, [R6.X8] ;  /* 0x0000000006097984 */ /* 0x000f280000008800 */
[----:B------:R-:W5:Y:S01]  /*0850*/  LDS R7, [R7.X8] ;  /* 0x0000000007077984 */ /* 0x000f620000008800 */
[----:B0-----:R-:W-:-:S03]  /*0860*/  FADD R29, R29, R12 ;  /* 0x0000000c1d1d7221 */ /* 0x001fc60000000000 */
[----:B------:R-:W0:Y:S01]  /*0870*/  LDS R12, [R25.X8] ;  /* 0x00000000190c7984 */ /* 0x000e220000008800 */
[----:B--2---:R-:W-:-:S05]  /*0880*/  FADD R2, R31, R2 ;  /* 0x000000021f027221 */ /* 0x004fca0000000000 */
[----:B------:R-:W-:-:S05]  /*0890*/  F2FP.F16.F32.PACK_AB R2, R2, R29 ;  /* 0x0000001d0202723e */ /* 0x000fca00000000ff */
[----:B------:R-:W-:Y:S04]  /*08a0*/  @P6 STG.E.U16 [R4.64], R2 ;  /* 0x0000000204006986 */ /* 0x000fe8000c101506 */
[----:B------:R-:W2:Y:S01]  /*08b0*/  LDS R5, [R8.X8] ;  /* 0x0000000008057984 */ /* 0x000ea20000008800 */
[----:B------:R-:W-:Y:S01]  /*08c0*/  HADD2.F32 R27, -RZ, R27.H0_H0 ;  /* 0x2000001bff1b7230 */ /* 0x000fe20000004100 */
[----:B------:R-:W-:Y:S01]  /*08d0*/  ISETP.NE.AND P6, PT, R35, RZ, PT ;  /* 0x000000ff2300720c */ /* 0x000fe20003fc5270 */
[----:B------:R-:W-:Y:S02]  /*08e0*/  HADD2.F32 R33, -RZ, R33.H0_H0 ;  /* 0x20000021ff217230 */ /* 0x000fe40000004100 */
[----:B------:R-:W-:Y:S02]  /*08f0*/  HADD2.F32 R34, -RZ, R34.H0_H0 ;  /* 0x20000022ff227230 */ /* 0x000fe40000004100 */
[----:B------:R-:W-:-:S02]  /*0900*/  HADD2.F32 R32, -RZ, R32.H0_H0 ;  /* 0x20000020ff207230 */ /* 0x000fc40000004100 */
[----:B------:R-:W-:Y:S01]  /*0910*/  HADD2.F32 R36, -RZ, R36.H0_H0 ;  /* 0x20000024ff247230 */ /* 0x000fe20000004100 */
[----:B-1----:R-:W-:Y:S01]  /*0920*/  FADD R0, R27, R0 ;  /* 0x000000001b007221 */ /* 0x002fe20000000000 */
[----:B---3--:R-:W-:Y:S01]  /*0930*/  FADD R33, R33, R10 ;  /* 0x0000000a21217221 */ /* 0x008fe20000000000 */
[----:B----4-:R-:W-:Y:S01]  /*0940*/  FADD R9, R34, R9 ;  /* 0x0000000922097221 */ /* 0x010fe20000000000 */
[----:B-----5:R-:W-:Y:S01]  /*0950*/  FADD R32, R32, R7 ;  /* 0x0000000720207221 */ /* 0x020fe20000000000 */
[----:B------:R-:W-:Y:S01]  /*0960*/  HADD2.F32 R37, -RZ, R37.H0_H0 ;  /* 0x20000025ff257230 */ /* 0x000fe20000004100 */
[----:B------:R-:W-:Y:S02]  /*0970*/  PRMT R3, R2, 0x7632, R3 ;  /* 0x0000763202037816 */ /* 0x000fe40000000003 */
[----:B------:R-:W-:Y:S01]  /*0980*/  F2FP.F16.F32.PACK_AB R0, R33, R0 ;  /* 0x000000002100723e */ /* 0x000fe200000000ff */
[----:B------:R-:W-:Y:S01]  /*0990*/  IMAD.WIDE R28, R28, R23, c[0x0][0x178] ;  /* 0x00005e001c1c7625 */ /* 0x000fe200078e0217 */
[----:B------:R-:W-:-:S02]  /*09a0*/  F2FP.F16.F32.PACK_AB R9, R32, R9 ;  /* 0x000000092009723e */ /* 0x000fc400000000ff */
[----:B------:R-:W-:Y:S01]  /*09b0*/  PRMT R15, R0, 0x7632, R15 ;  /* 0x00007632000f7816 */ /* 0x000fe2000000000f */
[-C--:B------:R-:W-:Y:S01]  /*09c0*/  IMAD.WIDE R30, R30, R23.reuse, c[0x0][0x178] ;  /* 0x00005e001e1e7625 */ /* 0x080fe200078e0217 */
[----:B0-----:R-:W-:Y:S01]  /*09d0*/  FADD R37, R37, R12 ;  /* 0x0000000c25257221 */ /* 0x001fe20000000000 */
[----:B------:R-:W-:Y:S02]  /*09e0*/  PRMT R13, R9, 0x7632, R13 ;  /* 0x00007632090d7816 */ /* 0x000fe4000000000d */
[----:B------:R-:W-:-:S04]  /*09f0*/  IMAD.WIDE R26, R26, R23, c[0x0][0x178] ;  /* 0x00005e001a1a7625 */ /* 0x000fc800078e0217 */
[----:B------:R-:W-:Y:S01]  /*0a00*/  IMAD.WIDE R24, R24, R23, c[0x0][0x178] ;  /* 0x00005e0018187625 */ /* 0x000fe200078e0217 */
[----:B--2---:R-:W-:-:S03]  /*0a10*/  FADD R36, R36, R5 ;  /* 0x0000000524247221 */ /* 0x004fc60000000000 */
[----:B------:R-:W-:-:S05]  /*0a20*/  IMAD.WIDE R4, R20, R23, c[0x0][0x178] ;  /* 0x00005e0014047625 */ /* 0x000fca00078e0217 */
[----:B------:R0:W-:Y:S01]  /*0a30*/  @P6 STG.E.U16 [R4.64], R3 ;  /* 0x0000000304006986 */ /* 0x0001e2000c101506 */
[----:B------:R-:W-:-:S03]  /*0a40*/  F2FP.F16.F32.PACK_AB R36, R37, R36 ;  /* 0x000000242524723e */ /* 0x000fc600000000ff */
[----:B------:R1:W-:Y:S04]  /*0a50*/  @P5 STG.E.U16 [R28.64], R0 ;  /* 0x000000001c005986 */ /* 0x0003e8000c101506 */
[----:B------:R1:W-:Y:S01]  /*0a60*/  @P4 STG.E.U16 [R30.64], R15 ;  /* 0x0000000f1e004986 */ /* 0x0003e2000c101506 */
[----:B0-----:R-:W-:-:S05]  /*0a70*/  IMAD.WIDE R2, R21, R23, c[0x0][0x178] ;  /* 0x00005e0015027625 */ /* 0x001fca00078e0217 */
[----:B------:R1:W-:Y:S04]  /*0a80*/  @P3 STG.E.U16 [R2.64], R9 ;  /* 0x0000000902003986 */ /* 0x0003e8000c101506 */
[----:B------:R1:W-:Y:S01]  /*0a90*/  @P2 STG.E.U16 [R26.64], R13 ;  /* 0x0000000d1a002986 */ /* 0x0003e2000c101506 */
[----:B------:R-:W-:-:S03]  /*0aa0*/  IMAD.WIDE R22, R22, R23, c[0x0][0x178] ;  /* 0x00005e0016167625 */ /* 0x000fc600078e0217 */
[----:B------:R1:W-:Y:S01]  /*0ab0*/  @P1 STG.E.U16 [R24.64], R36 ;  /* 0x0000002418001986 */ /* 0x0003e2000c101506 */
[----:B------:R-:W-:Y:S05]  /*0ac0*/  @!P0 EXIT ;  /* 0x000000000000894d */ /* 0x000fea0003800000 */
[----:B------:R-:W-:-:S05]  /*0ad0*/  PRMT R11, R36, 0x7632, R11 ;  /* 0x00007632240b7816 */ /* 0x000fca000000000b */
[----:B------:R-:W-:Y:S01]  /*0ae0*/  STG.E.U16 [R22.64], R11 ;  /* 0x0000000b16007986 */ /* 0x000fe2000c101506 */
[----:B------:R-:W-:Y:S05]  /*0af0*/  EXIT ;  /* 0x000000000000794d */ /* 0x000fea0003800000 */
.L_x_0:
[----:B------:R-:W-:-:S00]  /*0b00*/  BRA `(.L_x_0) ;  /* 0xfffffff000007947 */ /* 0x000fc0000383ffff */
[----:B------:R-:W-:-:S00]  /*0b10*/  NOP ;  /* 0x0000000000007918 */ /* 0x000fc00000000000 */
        /* <DEDUP_REMOVED lines=14> */
.L_x_1:


//--------------------- .nv.shared.triton__0d1d2d3d456de7 --------------------------
	.section	.nv.shared.triton__0d1d2d3d456de7,"aw",@nobits
	.align	16
